//
// Generated by NVIDIA NVVM Compiler
//
// Compiler Build ID: CL-36424714
// Cuda compilation tools, release 13.0, V13.0.88
// Based on NVVM 20.0.0
//

.version 9.0
.target sm_100
.address_size 64

	// .globl	_Z9fill_onesPii

.visible .entry _Z9fill_onesPii(
	.param .u64 .ptr .align 1 _Z9fill_onesPii_param_0,
	.param .u32 _Z9fill_onesPii_param_1
)
{
	.reg .pred 	%p<2>;
	.reg .b32 	%r<5>;
	.reg .b64 	%rd<5>;

	ld.param.u64 	%rd2, [_Z9fill_onesPii_param_0];
	ld.param.u32 	%r1, [_Z9fill_onesPii_param_1];
	cvta.to.global.u64 	%rd3, %rd2;
	mov.u32 	%r2, %tid.x;
	mul.wide.u32 	%rd4, %r2, 4;
	add.s64 	%rd1, %rd3, %rd4;
	ld.global.u32 	%r3, [%rd1];
	setp.ge.s32 	%p1, %r3, %r1;
	@%p1 bra 	$L__BB0_2;
	mov.b32 	%r4, 1;
	st.global.u32 	[%rd1], %r4;
$L__BB0_2:
	ret;

}


// ===== COMPILED SASS (sm_100) =====

	.target	sm_100

	.elftype	@"ET_EXEC"


//--------------------- .note.nv.tkinfo           --------------------------
	.section	.note.nv.tkinfo,"",@"SHT_NOTE"
	.sectionflags	@"SHF_NOTE_NV_TKINFO"
	.tkinfo
        /*0018*/ 	.word	0x00000002
        /*0030*/ 	.string	""
        /*0030*/ 	.string	"ptxas"
        /*0030*/ 	.string	"Cuda compilation tools, release 13.0, V13.0.88"
        /*0030*/ 	.string	"Build cuda_13.0.r13.0/compiler.36424714_0"
        /*0030*/ 	.string	"-arch sm_100 -m 64 "



//--------------------- .note.nv.cuinfo           --------------------------
	.section	.note.nv.cuinfo,"",@"SHT_NOTE"
	.sectionflags	@"SHF_NOTE_NV_CUINFO"
        /*0018*/ 	.short	0x0002
        /*001a*/ 	.short	0x0064
        /*001c*/ 	.short	0x0082
	.zero		2


//--------------------- .nv.info                  --------------------------
	.section	.nv.info,"",@"SHT_CUDA_INFO"
	.align	4


	//----- nvinfo : EIATTR_REGCOUNT
	.align		4
        /*0000*/ 	.byte	0x04, 0x2f
        /*0002*/ 	.short	(.L_1 - .L_0)
	.align		4
.L_0:
        /*0004*/ 	.word	index@(_Z9fill_onesPii)
        /*0008*/ 	.word	0x00000008


	//----- nvinfo : EIATTR_FRAME_SIZE
	.align		4
.L_1:
        /*000c*/ 	.byte	0x04, 0x11
        /*000e*/ 	.short	(.L_3 - .L_2)
	.align		4
.L_2:
        /*0010*/ 	.word	index@(_Z9fill_onesPii)
        /*0014*/ 	.word	0x00000000


	//----- nvinfo : EIATTR_MIN_STACK_SIZE
	.align		4
.L_3:
        /*0018*/ 	.byte	0x04, 0x12
        /*001a*/ 	.short	(.L_5 - .L_4)
	.align		4
.L_4:
        /*001c*/ 	.word	index@(_Z9fill_onesPii)
        /*0020*/ 	.word	0x00000000
.L_5:


//--------------------- .nv.compat                --------------------------
	.section	.nv.compat,"",@"SHT_CUDA_COMPAT_INFO"
	.align	4
        /*0000*/ 	.byte	0x02, 0x09, 0x00, 0x00, 0x02, 0x02, 0x01, 0x00, 0x02, 0x05, 0x05, 0x00, 0x03, 0x07, 0x01, 0x01
        /*0010*/ 	.byte	0x02, 0x03, 0x00, 0x00, 0x02, 0x06, 0x01, 0x00, 0x04, 0x0b, 0x08, 0x00, 0x09, 0x00, 0x00, 0x00
        /*0020*/ 	.byte	0x00, 0x00, 0x00, 0x00


//--------------------- .nv.info._Z9fill_onesPii  --------------------------
	.section	.nv.info._Z9fill_onesPii,"",@"SHT_CUDA_INFO"
	.sectionflags	@""
	.align	4


	//----- nvinfo : EIATTR_CUDA_API_VERSION
	.align		4
        /*0000*/ 	.byte	0x04, 0x37
        /*0002*/ 	.short	(.L_7 - .L_6)
.L_6:
        /*0004*/ 	.word	0x00000082


	//----- nvinfo : EIATTR_KPARAM_INFO
	.align		4
.L_7:
        /*0008*/ 	.byte	0x04, 0x17
        /*000a*/ 	.short	(.L_9 - .L_8)
.L_8:
        /*000c*/ 	.word	0x00000000
        /*0010*/ 	.short	0x0001
        /*0012*/ 	.short	0x0008
        /*0014*/ 	.byte	0x00, 0xf0, 0x11, 0x00


	//----- nvinfo : EIATTR_KPARAM_INFO
	.align		4
.L_9:
        /*0018*/ 	.byte	0x04, 0x17
        /*001a*/ 	.short	(.L_11 - .L_10)
.L_10:
        /*001c*/ 	.word	0x00000000
        /*0020*/ 	.short	0x0000
        /*0022*/ 	.short	0x0000
        /*0024*/ 	.byte	0x00, 0xf5, 0x21, 0x00


	//----- nvinfo : EIATTR_SPARSE_MMA_MASK
	.align		4
.L_11:
        /*0028*/ 	.byte	0x03, 0x50
        /*002a*/ 	.short	0x0000


	//----- nvinfo : EIATTR_MAXREG_COUNT
	.align		4
        /*002c*/ 	.byte	0x03, 0x1b
        /*002e*/ 	.short	0x00ff


	//----- nvinfo : EIATTR_MERCURY_ISA_VERSION
	.align		4
        /*0030*/ 	.byte	0x03, 0x5f
        /*0032*/ 	.short	0x0101


	//----- nvinfo : EIATTR_VRC_CTA_INIT_COUNT
	.align		4
        /*0034*/ 	.byte	0x02, 0x4a
	.zero		1
	.zero		1


	//----- nvinfo : EIATTR_EXIT_INSTR_OFFSETS
	.align		4
        /*0038*/ 	.byte	0x04, 0x1c
        /*003a*/ 	.short	(.L_13 - .L_12)


	//   ....[0]....
.L_12:
        /*003c*/ 	.word	0x00000080


	//   ....[1]....
        /*0040*/ 	.word	0x000000b0


	//----- nvinfo : EIATTR_CBANK_PARAM_SIZE
	.align		4
.L_13:
        /*0044*/ 	.byte	0x03, 0x19
        /*0046*/ 	.short	0x000c


	//----- nvinfo : EIATTR_PARAM_CBANK
	.align		4
        /*0048*/ 	.byte	0x04, 0x0a
        /*004a*/ 	.short	(.L_15 - .L_14)
	.align		4
.L_14:
        /*004c*/ 	.word	index@(.nv.constant0._Z9fill_onesPii)
        /*0050*/ 	.short	0x0380
        /*0052*/ 	.short	0x000c


	//----- nvinfo : EIATTR_SW_WAR
	.align		4
.L_15:
        /*0054*/ 	.byte	0x04, 0x36
        /*0056*/ 	.short	(.L_17 - .L_16)
.L_16:
        /*0058*/ 	.word	0x00000008
.L_17:


//--------------------- .nv.callgraph             --------------------------
	.section	.nv.callgraph,"",@"SHT_CUDA_CALLGRAPH"
	.align	4
	.sectionentsize	8
	.align		4
        /*0000*/ 	.word	0x00000000
	.align		4
        /*0004*/ 	.word	0xffffffff
	.align		4
        /*0008*/ 	.word	0x00000000
	.align		4
        /*000c*/ 	.word	0xfffffffe
	.align		4
        /*0010*/ 	.word	0x00000000
	.align		4
        /*0014*/ 	.word	0xfffffffd
	.align		4
        /*0018*/ 	.word	0x00000000
	.align		4
        /*001c*/ 	.word	0xfffffffc


//--------------------- .text._Z9fill_onesPii     --------------------------
	.section	.text._Z9fill_onesPii,"ax",@progbits
	.align	128
        .global         _Z9fill_onesPii
        .type           _Z9fill_onesPii,@function
        .size           _Z9fill_onesPii,(.L_x_1 - _Z9fill_onesPii)
        .other          _Z9fill_onesPii,@"STO_CUDA_ENTRY STV_DEFAULT"
_Z9fill_onesPii:
.text._Z9fill_onesPii:
[----:B------:R-:W-:Y:S01]  /*0000*/  LDC R1, c[0x0][0x37c] ;  /* 0x0000df00ff017b82 */ /* 0x000fe20000000800 */
[----:B------:R-:W0:Y:S07]  /*0010*/  S2R R5, SR_TID.X ;  /* 0x0000000000057919 */ /* 0x000e2e0000002100 */
[----:B------:R-:W0:Y:S01]  /*0020*/  LDC.64 R2, c[0x0][0x380] ;  /* 0x0000e000ff027b82 */ /* 0x000e220000000a00 */
[----:B------:R-:W1:Y:S01]  /*0030*/  LDCU.64 UR4, c[0x0][0x358] ;  /* 0x00006b00ff0477ac */ /* 0x000e620008000a00 */
[----:B------:R-:W2:Y:S01]  /*0040*/  LDCU UR6, c[0x0][0x388] ;  /* 0x00007100ff0677ac */ /* 0x000ea20008000800 */
[----:B0-----:R-:W-:-:S05]  /*0050*/  IMAD.WIDE.U32 R2, R5, 0x4, R2 ;  /* 0x0000000405027825 */ /* 0x001fca00078e0002 */
[----:B-1----:R-:W2:Y:S02]  /*0060*/  LDG.E R0, desc[UR4][R2.64] ;  /* 0x0000000402007981 */ /* 0x002ea4000c1e1900 */
[----:B--2---:R-:W-:-:S13]  /*0070*/  ISETP.GE.AND P0, PT, R0, UR6, PT ;  /* 0x0000000600007c0c */ /* 0x004fda000bf06270 */
[----:B------:R-:W-:Y:S05]  /*0080*/  @P0 EXIT ;  /* 0x000000000000094d */ /* 0x000fea0003800000 */
[----:B------:R-:W-:-:S05]  /*0090*/  HFMA2 R5, -RZ, RZ, 0, 5.9604644775390625e-08 ;  /* 0x00000001ff057431 */ /* 0x000fca00000001ff */
[----:B------:R-:W-:Y:S01]  /*00a0*/  STG.E desc[UR4][R2.64], R5 ;  /* 0x0000000502007986 */ /* 0x000fe2000c101904 */
[----:B------:R-:W-:Y:S05]  /*00b0*/  EXIT ;  /* 0x000000000000794d */ /* 0x000fea0003800000 */
.L_x_0:
[----:B------:R-:W-:-:S00]  /*00c0*/  BRA `(.L_x_0) ;  /* 0xfffffffc00fc7947 */ /* 0x000fc0000383ffff */
[----:B------:R-:W-:-:S00]  /*00d0*/  NOP ;  /* 0x0000000000007918 */ /* 0x000fc00000000000 */
        /* <DEDUP_REMOVED lines=10> */
.L_x_1:


//--------------------- .nv.shared.reserved.0     --------------------------
	.section	.nv.shared.reserved.0,"aw",@nobits
	.weak		__nv_reservedSMEM_offset_0_alias
	.size		__nv_reservedSMEM_offset_0_alias, 0, 64
	.other		__nv_reservedSMEM_offset_0_alias,@"STO_CUDA_RESERVED_SHARED STV_DEFAULT"
__nv_reservedSMEM_offset_0_alias:
	.zero		0
	.zero		64


//--------------------- .nv.constant0._Z9fill_onesPii --------------------------
	.section	.nv.constant0._Z9fill_onesPii,"a",@progbits
	.sectionflags	@""
	.align	4
.nv.constant0._Z9fill_onesPii:
	.zero		908


//--------------------- SYMBOLS --------------------------

	.type		.nv.reservedSmem.offset0,@object
	.size		.nv.reservedSmem.offset0,0x4
